	.headerflags	@"EF_CUDA_TEXMODE_UNIFIED EF_CUDA_64BIT_ADDRESS EF_CUDA_ACCELERATORS EF_CUDA_SM90 EF_CUDA_VIRTUAL_SM(EF_CUDA_SM90)"
	.elftype	@"ET_EXEC"


//--------------------- .nv.info                  --------------------------
	.section	.nv.info,"",@"SHT_CUDA_INFO"
	.align	4


	//----- nvinfo : EIATTR_REGCOUNT
	.align		4
        /*0000*/ 	.byte	0x04, 0x2f
        /*0002*/ 	.short	(.L_1 - .L_0)
	.align		4
.L_0:
        /*0004*/ 	.word	index@(triton_poi_fused_add_relu_threshold_backward_3)
        /*0008*/ 	.word	0x00000012


	//----- nvinfo : EIATTR_MIN_STACK_SIZE
	.align		4
.L_1:
        /*000c*/ 	.byte	0x04, 0x12
        /*000e*/ 	.short	(.L_3 - .L_2)
	.align		4
.L_2:
        /*0010*/ 	.word	index@(triton_poi_fused_add_relu_threshold_backward_3)
        /*0014*/ 	.word	0x00000000


	//----- nvinfo : EIATTR_FRAME_SIZE
	.align		4
.L_3:
        /*0018*/ 	.byte	0x04, 0x11
        /*001a*/ 	.short	(.L_5 - .L_4)
	.align		4
.L_4:
        /*001c*/ 	.word	index@(triton_poi_fused_add_relu_threshold_backward_3)
        /*0020*/ 	.word	0x00000000


	//----- nvinfo : EIATTR_MIN_STACK_SIZE
	.align		4
.L_5:
        /*0024*/ 	.byte	0x04, 0x12
        /*0026*/ 	.short	(.L_7 - .L_6)
	.align		4
.L_6:
        /*0028*/ 	.word	index@(triton_poi_fused_add_relu_threshold_backward_3)
        /*002c*/ 	.word	0x00000000
.L_7:


//--------------------- .nv.info.triton_poi_fused_add_relu_threshold_backward_3 --------------------------
	.section	.nv.info.triton_poi_fused_add_relu_threshold_backward_3,"",@"SHT_CUDA_INFO"
	.sectionflags	@""
	.align	4


	//----- nvinfo : EIATTR_CUDA_API_VERSION
	.align		4
        /*0000*/ 	.byte	0x04, 0x37
        /*0002*/ 	.short	(.L_9 - .L_8)
.L_8:
        /*0004*/ 	.word	0x0000007c


	//----- nvinfo : EIATTR_KPARAM_INFO
	.align		4
.L_9:
        /*0008*/ 	.byte	0x04, 0x17
        /*000a*/ 	.short	(.L_11 - .L_10)
.L_10:
        /*000c*/ 	.word	0x00000000
        /*0010*/ 	.short	0x0006
        /*0012*/ 	.short	0x0030
        /*0014*/ 	.byte	0x00, 0xf0, 0x11, 0x00


	//----- nvinfo : EIATTR_KPARAM_INFO
	.align		4
.L_11:
        /*0018*/ 	.byte	0x04, 0x17
        /*001a*/ 	.short	(.L_13 - .L_12)
.L_12:
        /*001c*/ 	.word	0x00000000
        /*0020*/ 	.short	0x0005
        /*0022*/ 	.short	0x0028
        /*0024*/ 	.byte	0x00, 0xf4, 0x21, 0x00


	//----- nvinfo : EIATTR_KPARAM_INFO
	.align		4
.L_13:
        /*0028*/ 	.byte	0x04, 0x17
        /*002a*/ 	.short	(.L_15 - .L_14)
.L_14:
        /*002c*/ 	.word	0x00000000
        /*0030*/ 	.short	0x0004
        /*0032*/ 	.short	0x0020
        /*0034*/ 	.byte	0x00, 0xf4, 0x21, 0x00


	//----- nvinfo : EIATTR_KPARAM_INFO
	.align		4
.L_15:
        /*0038*/ 	.byte	0x04, 0x17
        /*003a*/ 	.short	(.L_17 - .L_16)
.L_16:
        /*003c*/ 	.word	0x00000000
        /*0040*/ 	.short	0x0003
        /*0042*/ 	.short	0x0018
        /*0044*/ 	.byte	0x00, 0xf4, 0x21, 0x00


	//----- nvinfo : EIATTR_KPARAM_INFO
	.align		4
.L_17:
        /*0048*/ 	.byte	0x04, 0x17
        /*004a*/ 	.short	(.L_19 - .L_18)
.L_18:
        /*004c*/ 	.word	0x00000000
        /*0050*/ 	.short	0x0002
        /*0052*/ 	.short	0x0010
        /*0054*/ 	.byte	0x00, 0xf4, 0x21, 0x00


	//----- nvinfo : EIATTR_KPARAM_INFO
	.align		4
.L_19:
        /*0058*/ 	.byte	0x04, 0x17
        /*005a*/ 	.short	(.L_21 - .L_20)
.L_20:
        /*005c*/ 	.word	0x00000000
        /*0060*/ 	.short	0x0001
        /*0062*/ 	.short	0x0008
        /*0064*/ 	.byte	0x00, 0xf4, 0x21, 0x00


	//----- nvinfo : EIATTR_KPARAM_INFO
	.align		4
.L_21:
        /*0068*/ 	.byte	0x04, 0x17
        /*006a*/ 	.short	(.L_23 - .L_22)
.L_22:
        /*006c*/ 	.word	0x00000000
        /*0070*/ 	.short	0x0000
        /*0072*/ 	.short	0x0000
        /*0074*/ 	.byte	0x00, 0xf4, 0x21, 0x00


	//----- nvinfo : EIATTR_SPARSE_MMA_MASK
	.align		4
.L_23:
        /*0078*/ 	.byte	0x03, 0x50
        /*007a*/ 	.short	0x0000


	//----- nvinfo : EIATTR_MAXREG_COUNT
	.align		4
        /*007c*/ 	.byte	0x03, 0x1b
        /*007e*/ 	.short	0x00ff


	//----- nvinfo : EIATTR_EXIT_INSTR_OFFSETS
	.align		4
        /*0080*/ 	.byte	0x04, 0x1c
        /*0082*/ 	.short	(.L_25 - .L_24)


	//   ....[0]....
.L_24:
        /*0084*/ 	.word	0x00000270


	//   ....[1]....
        /*0088*/ 	.word	0x00000290


	//----- nvinfo : EIATTR_REQNTID
	.align		4
.L_25:
        /*008c*/ 	.byte	0x04, 0x10
        /*008e*/ 	.short	(.L_27 - .L_26)
.L_26:
        /*0090*/ 	.word	0x00000080
        /*0094*/ 	.word	0x00000001
        /*0098*/ 	.word	0x00000001


	//----- nvinfo : EIATTR_CBANK_PARAM_SIZE
	.align		4
.L_27:
        /*009c*/ 	.byte	0x03, 0x19
        /*009e*/ 	.short	0x0034


	//----- nvinfo : EIATTR_PARAM_CBANK
	.align		4
        /*00a0*/ 	.byte	0x04, 0x0a
        /*00a2*/ 	.short	(.L_29 - .L_28)
	.align		4
.L_28:
        /*00a4*/ 	.word	index@(.nv.constant0.triton_poi_fused_add_relu_threshold_backward_3)
        /*00a8*/ 	.short	0x0210
        /*00aa*/ 	.short	0x0034


	//----- nvinfo : EIATTR_SW_WAR
	.align		4
.L_29:
        /*00ac*/ 	.byte	0x04, 0x36
        /*00ae*/ 	.short	(.L_31 - .L_30)
.L_30:
        /*00b0*/ 	.word	0x00000008
.L_31:


//--------------------- .nv.callgraph             --------------------------
	.section	.nv.callgraph,"",@"SHT_CUDA_CALLGRAPH"
	.align	4
	.sectionentsize	8
	.align		4
        /*0000*/ 	.word	0x00000000
	.align		4
        /*0004*/ 	.word	0xffffffff
	.align		4
        /*0008*/ 	.word	0x00000000
	.align		4
        /*000c*/ 	.word	0xfffffffe
	.align		4
        /*0010*/ 	.word	0x00000000
	.align		4
        /*0014*/ 	.word	0xfffffffd
	.align		4
        /*0018*/ 	.word	0x00000000
	.align		4
        /*001c*/ 	.word	0xfffffffc


//--------------------- .text.triton_poi_fused_add_relu_threshold_backward_3 --------------------------
	.section	.text.triton_poi_fused_add_relu_threshold_backward_3,"ax",@progbits
	.align	128
        .global         triton_poi_fused_add_relu_threshold_backward_3
        .type           triton_poi_fused_add_relu_threshold_backward_3,@function
        .size           triton_poi_fused_add_relu_threshold_backward_3,(.L_x_1 - triton_poi_fused_add_relu_threshold_backward_3)
        .other          triton_poi_fused_add_relu_threshold_backward_3,@"STO_CUDA_ENTRY STV_DEFAULT"
triton_poi_fused_add_relu_threshold_backward_3:
.text.triton_poi_fused_add_relu_threshold_backward_3:
[----:B------:R-:W0:Y:S01]  /*0000*/  LDC R1, c[0x0][0x28] ;  /* 0x00000a00ff017b82 */ /* 0x000e220000000800 */
[----:B------:R-:W1:Y:S07]  /*0010*/  S2R R0, SR_TID.X ;  /* 0x0000000000007919 */ /* 0x000e6e0000002100 */
[----:B------:R-:W2:Y:S01]  /*0020*/  LDC.64 R6, c[0x0][0x218] ;  /* 0x00008600ff067b82 */ /* 0x000ea20000000a00 */
[----:B------:R-:W-:Y:S01]  /*0030*/  CS2R R14, SRZ ;  /* 0x00000000000e7805 */ /* 0x000fe2000001ff00 */
[----:B------:R-:W-:Y:S01]  /*0040*/  ULDC.64 UR4, c[0x0][0x208] ;  /* 0x0000820000047ab9 */ /* 0x000fe20000000a00 */
[----:B------:R-:W3:Y:S01]  /*0050*/  S2R R3, SR_CTAID.X ;  /* 0x0000000000037919 */ /* 0x000ee20000002500 */
[----:B------:R-:W-:-:S04]  /*0060*/  ULDC.64 UR6, c[0x0][0x238] ;  /* 0x00008e0000067ab9 */ /* 0x000fc80000000a00 */
[----:B------:R-:W4:Y:S08]  /*0070*/  LDC.64 R8, c[0x0][0x228] ;  /* 0x00008a00ff087b82 */ /* 0x000f300000000a00 */
[----:B------:R-:W5:Y:S08]  /*0080*/  LDC.64 R4, c[0x0][0x210] ;  /* 0x00008400ff047b82 */ /* 0x000f700000000a00 */
[----:B------:R-:W2:Y:S01]  /*0090*/  LDC.64 R12, c[0x0][0x230] ;  /* 0x00008c00ff0c7b82 */ /* 0x000ea20000000a00 */
[----:B-1----:R-:W-:-:S02]  /*00a0*/  LOP3.LUT R0, R0, 0x7f, RZ, 0xc0, !PT ;  /* 0x0000007f00007812 */ /* 0x002fc400078ec0ff */
[----:B---3--:R-:W-:-:S03]  /*00b0*/  SHF.R.S32.HI R11, RZ, 0x18, R3 ;  /* 0x00000018ff0b7819 */ /* 0x008fc60000011403 */
[----:B------:R-:W-:Y:S02]  /*00c0*/  IMAD R0, R3, 0x80, R0 ;  /* 0x0000008003007824 */ /* 0x000fe400078e0200 */
[----:B------:R-:W1:Y:S01]  /*00d0*/  LDC.64 R2, c[0x0][0x220] ;  /* 0x00008800ff027b82 */ /* 0x000e620000000a00 */
[----:B------:R-:W-:Y:S01]  /*00e0*/  SGXT R11, R11, 0x1 ;  /* 0x000000010b0b781a */ /* 0x000fe20000000200 */
[C---:B-----5:R-:W-:Y:S01]  /*00f0*/  IMAD.WIDE R4, R0.reuse, 0x4, R4 ;  /* 0x0000000400047825 */ /* 0x060fe200078e0204 */
[----:B------:R-:W-:Y:S02]  /*0100*/  ISETP.GE.AND P0, PT, R0, 0x100, PT ;  /* 0x000001000000780c */ /* 0x000fe40003f06270 */
[----:B------:R-:W-:-:S04]  /*0110*/  LEA.HI R11, R11, R0, RZ, 0x2 ;  /* 0x000000000b0b7211 */ /* 0x000fc800078f10ff */
[----:B------:R-:W-:-:S05]  /*0120*/  LOP3.LUT R11, R11, 0xfffffffc, RZ, 0xc0, !PT ;  /* 0xfffffffc0b0b7812 */ /* 0x000fca00078ec0ff */
[----:B------:R-:W-:-:S04]  /*0130*/  IMAD.IADD R11, R0, 0x1, -R11 ;  /* 0x00000001000b7824 */ /* 0x000fc800078e0a0b */
[----:B--2---:R-:W-:-:S04]  /*0140*/  IMAD.WIDE R6, R11, 0x4, R6 ;  /* 0x000000040b067825 */ /* 0x004fc800078e0206 */
[----:B----4-:R-:W-:Y:S01]  /*0150*/  IMAD.WIDE R8, R11, 0x4, R8 ;  /* 0x000000040b087825 */ /* 0x010fe200078e0208 */
[----:B------:R-:W-:-:S03]  /*0160*/  CS2R R10, SRZ ;  /* 0x00000000000a7805 */ /* 0x000fc6000001ff00 */
[C---:B-1----:R-:W-:Y:S01]  /*0170*/  IMAD.WIDE R2, R0.reuse, 0x4, R2 ;  /* 0x0000000400027825 */ /* 0x042fe200078e0202 */
[----:B------:R-:W2:Y:S04]  /*0180*/  @!P0 LDG.E.EL R15, desc[UR4][R8.64] ;  /* 0x00000004080f8981 */ /* 0x000ea8000c2e1900 */
[----:B------:R1:W3:Y:S04]  /*0190*/  @!P0 LDG.E R10, desc[UR4][R4.64] ;  /* 0x00000004040a8981 */ /* 0x0002e8000c1e1900 */
[----:B------:R-:W3:Y:S04]  /*01a0*/  @!P0 LDG.E.EL R11, desc[UR4][R6.64] ;  /* 0x00000004060b8981 */ /* 0x000ee8000c2e1900 */
[----:B------:R-:W2:Y:S01]  /*01b0*/  @!P0 LDG.E R14, desc[UR4][R2.64] ;  /* 0x00000004020e8981 */ /* 0x000ea2000c1e1900 */
[----:B01----:R-:W-:-:S04]  /*01c0*/  IMAD.WIDE R4, R0, 0x4, R12 ;  /* 0x0000000400047825 */ /* 0x003fc800078e020c */
[----:B---3--:R-:W-:Y:S01]  /*01d0*/  FADD R10, R11, R10 ;  /* 0x0000000a0b0a7221 */ /* 0x008fe20000000000 */
[----:B--2---:R-:W-:-:S04]  /*01e0*/  FADD R15, R15, R14 ;  /* 0x0000000e0f0f7221 */ /* 0x004fc80000000000 */
[C---:B------:R-:W-:Y:S01]  /*01f0*/  FADD R11, R10.reuse, R15 ;  /* 0x0000000f0a0b7221 */ /* 0x040fe20000000000 */
[----:B------:R-:W-:-:S04]  /*0200*/  FSETP.GEU.AND P1, PT, R10, -R15, PT ;  /* 0x8000000f0a00720b */ /* 0x000fc80003f2e000 */
[----:B------:R-:W-:Y:S02]  /*0210*/  FSEL R15, R11, RZ, P1 ;  /* 0x000000ff0b0f7208 */ /* 0x000fe40000800000 */
[----:B------:R-:W-:Y:S02]  /*0220*/  IADD3 R10, P1, R0, UR6, RZ ;  /* 0x00000006000a7c10 */ /* 0x000fe4000ff3e0ff */
[----:B------:R-:W-:Y:S01]  /*0230*/  FSETP.GTU.AND P2, PT, R15, RZ, PT ;  /* 0x000000ff0f00720b */ /* 0x000fe20003f4c000 */
[----:B------:R0:W-:Y:S01]  /*0240*/  @!P0 STG.E desc[UR4][R4.64], R15 ;  /* 0x0000000f04008986 */ /* 0x0001e2000c101904 */
[----:B------:R-:W-:Y:S02]  /*0250*/  LEA.HI.X.SX32 R11, R0, UR7, 0x1, P1 ;  /* 0x00000007000b7c11 */ /* 0x000fe400088f0eff */
[----:B------:R-:W-:Y:S01]  /*0260*/  SEL R3, RZ, 0x1, P2 ;  /* 0x00000001ff037807 */ /* 0x000fe20001000000 */
[----:B0-----:R-:W-:Y:S08]  /*0270*/  @P0 EXIT ;  /* 0x000000000000094d */ /* 0x001ff00003800000 */
[----:B------:R-:W-:Y:S01]  /*0280*/  STG.E.U8 desc[UR4][R10.64], R3 ;  /* 0x000000030a007986 */ /* 0x000fe2000c101104 */
[----:B------:R-:W-:Y:S05]  /*0290*/  EXIT ;  /* 0x000000000000794d */ /* 0x000fea0003800000 */
.L_x_0:
[----:B------:R-:W-:-:S00]  /*02a0*/  BRA `(.L_x_0) ;  /* 0xfffffffc00fc7947 */ /* 0x000fc0000383ffff */
[----:B------:R-:W-:-:S00]  /*02b0*/  NOP ;  /* 0x0000000000007918 */ /* 0x000fc00000000000 */
        /* <DEDUP_REMOVED lines=12> */
.L_x_1:


//--------------------- .nv.constant0.triton_poi_fused_add_relu_threshold_backward_3 --------------------------
	.section	.nv.constant0.triton_poi_fused_add_relu_threshold_backward_3,"a",@progbits
	.sectionflags	@""
	.align	4
.nv.constant0.triton_poi_fused_add_relu_threshold_backward_3:
	.zero		580
